//
// Generated by NVIDIA NVVM Compiler
//
// Compiler Build ID: CL-36424714
// Cuda compilation tools, release 13.0, V13.0.88
// Based on NVVM 20.0.0
//

.version 9.0
.target sm_100
.address_size 64

	// .globl	_Z11set_squaresPll

.visible .entry _Z11set_squaresPll(
	.param .u64 .ptr .align 1 _Z11set_squaresPll_param_0,
	.param .u64 _Z11set_squaresPll_param_1
)
{
	.reg .pred 	%p<2>;
	.reg .b32 	%r<7>;
	.reg .b64 	%rd<9>;

	ld.param.u64 	%rd2, [_Z11set_squaresPll_param_0];
	ld.param.u64 	%rd3, [_Z11set_squaresPll_param_1];
	mov.u32 	%r1, %tid.x;
	mov.u32 	%r2, %ctaid.x;
	mov.u32 	%r3, %ntid.x;
	mad.lo.s32 	%r4, %r2, %r3, %r1;
	cvt.u64.u32 	%rd1, %r4;
	setp.le.s64 	%p1, %rd3, %rd1;
	@%p1 bra 	$L__BB0_2;
	cvt.u32.u64 	%r5, %rd1;
	cvta.to.global.u64 	%rd4, %rd2;
	add.s32 	%r6, %r5, 1;
	cvt.s64.s32 	%rd5, %r6;
	mad.lo.s64 	%rd6, %rd5, %rd1, %rd5;
	shl.b64 	%rd7, %rd1, 3;
	add.s64 	%rd8, %rd4, %rd7;
	st.global.u64 	[%rd8], %rd6;
$L__BB0_2:
	ret;

}
	// .globl	_Z6func_gv
.visible .entry _Z6func_gv()
{


	ret;

}


// ===== COMPILED SASS (sm_100) =====

	.target	sm_100

	.elftype	@"ET_EXEC"


//--------------------- .note.nv.tkinfo           --------------------------
	.section	.note.nv.tkinfo,"",@"SHT_NOTE"
	.sectionflags	@"SHF_NOTE_NV_TKINFO"
	.tkinfo
        /*0018*/ 	.word	0x00000002
        /*0030*/ 	.string	""
        /*0030*/ 	.string	"ptxas"
        /*0030*/ 	.string	"Cuda compilation tools, release 13.0, V13.0.88"
        /*0030*/ 	.string	"Build cuda_13.0.r13.0/compiler.36424714_0"
        /*0030*/ 	.string	"-arch sm_100 -m 64 "



//--------------------- .note.nv.cuinfo           --------------------------
	.section	.note.nv.cuinfo,"",@"SHT_NOTE"
	.sectionflags	@"SHF_NOTE_NV_CUINFO"
        /*0018*/ 	.short	0x0002
        /*001a*/ 	.short	0x0064
        /*001c*/ 	.short	0x0082
	.zero		2


//--------------------- .nv.info                  --------------------------
	.section	.nv.info,"",@"SHT_CUDA_INFO"
	.align	4


	//----- nvinfo : EIATTR_REGCOUNT
	.align		4
        /*0000*/ 	.byte	0x04, 0x2f
        /*0002*/ 	.short	(.L_1 - .L_0)
	.align		4
.L_0:
        /*0004*/ 	.word	index@(_Z11set_squaresPll)
        /*0008*/ 	.word	0x0000000a


	//----- nvinfo : EIATTR_FRAME_SIZE
	.align		4
.L_1:
        /*000c*/ 	.byte	0x04, 0x11
        /*000e*/ 	.short	(.L_3 - .L_2)
	.align		4
.L_2:
        /*0010*/ 	.word	index@(_Z11set_squaresPll)
        /*0014*/ 	.word	0x00000000


	//----- nvinfo : EIATTR_REGCOUNT
	.align		4
.L_3:
        /*0018*/ 	.byte	0x04, 0x2f
        /*001a*/ 	.short	(.L_5 - .L_4)
	.align		4
.L_4:
        /*001c*/ 	.word	index@(_Z6func_gv)
        /*0020*/ 	.word	0x00000004


	//----- nvinfo : EIATTR_FRAME_SIZE
	.align		4
.L_5:
        /*0024*/ 	.byte	0x04, 0x11
        /*0026*/ 	.short	(.L_7 - .L_6)
	.align		4
.L_6:
        /*0028*/ 	.word	index@(_Z6func_gv)
        /*002c*/ 	.word	0x00000000


	//----- nvinfo : EIATTR_MIN_STACK_SIZE
	.align		4
.L_7:
        /*0030*/ 	.byte	0x04, 0x12
        /*0032*/ 	.short	(.L_9 - .L_8)
	.align		4
.L_8:
        /*0034*/ 	.word	index@(_Z6func_gv)
        /*0038*/ 	.word	0x00000000


	//----- nvinfo : EIATTR_MIN_STACK_SIZE
	.align		4
.L_9:
        /*003c*/ 	.byte	0x04, 0x12
        /*003e*/ 	.short	(.L_11 - .L_10)
	.align		4
.L_10:
        /*0040*/ 	.word	index@(_Z11set_squaresPll)
        /*0044*/ 	.word	0x00000000
.L_11:


//--------------------- .nv.compat                --------------------------
	.section	.nv.compat,"",@"SHT_CUDA_COMPAT_INFO"
	.align	4
        /*0000*/ 	.byte	0x02, 0x09, 0x00, 0x00, 0x02, 0x02, 0x01, 0x00, 0x02, 0x05, 0x05, 0x00, 0x03, 0x07, 0x01, 0x01
        /*0010*/ 	.byte	0x02, 0x03, 0x00, 0x00, 0x02, 0x06, 0x01, 0x00, 0x04, 0x0b, 0x08, 0x00, 0x09, 0x00, 0x00, 0x00
        /*0020*/ 	.byte	0x00, 0x00, 0x00, 0x00


//--------------------- .nv.info._Z6func_gv       --------------------------
	.section	.nv.info._Z6func_gv,"",@"SHT_CUDA_INFO"
	.sectionflags	@""
	.align	4


	//----- nvinfo : EIATTR_CUDA_API_VERSION
	.align		4
        /*0000*/ 	.byte	0x04, 0x37
        /*0002*/ 	.short	(.L_13 - .L_12)
.L_12:
        /*0004*/ 	.word	0x00000082


	//----- nvinfo : EIATTR_SPARSE_MMA_MASK
	.align		4
.L_13:
        /*0008*/ 	.byte	0x03, 0x50
        /*000a*/ 	.short	0x0000


	//----- nvinfo : EIATTR_MAXREG_COUNT
	.align		4
        /*000c*/ 	.byte	0x03, 0x1b
        /*000e*/ 	.short	0x00ff


	//----- nvinfo : EIATTR_MERCURY_ISA_VERSION
	.align		4
        /*0010*/ 	.byte	0x03, 0x5f
        /*0012*/ 	.short	0x0101


	//----- nvinfo : EIATTR_VRC_CTA_INIT_COUNT
	.align		4
        /*0014*/ 	.byte	0x02, 0x4a
	.zero		1
	.zero		1


	//----- nvinfo : EIATTR_EXIT_INSTR_OFFSETS
	.align		4
        /*0018*/ 	.byte	0x04, 0x1c
        /*001a*/ 	.short	(.L_15 - .L_14)


	//   ....[0]....
.L_14:
        /*001c*/ 	.word	0x00000010


	//----- nvinfo : EIATTR_SW_WAR
	.align		4
.L_15:
        /*0020*/ 	.byte	0x04, 0x36
        /*0022*/ 	.short	(.L_17 - .L_16)
.L_16:
        /*0024*/ 	.word	0x00000008
.L_17:


//--------------------- .nv.info._Z11set_squaresPll --------------------------
	.section	.nv.info._Z11set_squaresPll,"",@"SHT_CUDA_INFO"
	.sectionflags	@""
	.align	4


	//----- nvinfo : EIATTR_CUDA_API_VERSION
	.align		4
        /*0000*/ 	.byte	0x04, 0x37
        /*0002*/ 	.short	(.L_19 - .L_18)
.L_18:
        /*0004*/ 	.word	0x00000082


	//----- nvinfo : EIATTR_KPARAM_INFO
	.align		4
.L_19:
        /*0008*/ 	.byte	0x04, 0x17
        /*000a*/ 	.short	(.L_21 - .L_20)
.L_20:
        /*000c*/ 	.word	0x00000000
        /*0010*/ 	.short	0x0001
        /*0012*/ 	.short	0x0008
        /*0014*/ 	.byte	0x00, 0xf0, 0x21, 0x00


	//----- nvinfo : EIATTR_KPARAM_INFO
	.align		4
.L_21:
        /*0018*/ 	.byte	0x04, 0x17
        /*001a*/ 	.short	(.L_23 - .L_22)
.L_22:
        /*001c*/ 	.word	0x00000000
        /*0020*/ 	.short	0x0000
        /*0022*/ 	.short	0x0000
        /*0024*/ 	.byte	0x00, 0xf5, 0x21, 0x00


	//----- nvinfo : EIATTR_SPARSE_MMA_MASK
	.align		4
.L_23:
        /*0028*/ 	.byte	0x03, 0x50
        /*002a*/ 	.short	0x0000


	//----- nvinfo : EIATTR_MAXREG_COUNT
	.align		4
        /*002c*/ 	.byte	0x03, 0x1b
        /*002e*/ 	.short	0x00ff


	//----- nvinfo : EIATTR_MERCURY_ISA_VERSION
	.align		4
        /*0030*/ 	.byte	0x03, 0x5f
        /*0032*/ 	.short	0x0101


	//----- nvinfo : EIATTR_VRC_CTA_INIT_COUNT
	.align		4
        /*0034*/ 	.byte	0x02, 0x4a
	.zero		1
	.zero		1


	//----- nvinfo : EIATTR_EXIT_INSTR_OFFSETS
	.align		4
        /*0038*/ 	.byte	0x04, 0x1c
        /*003a*/ 	.short	(.L_25 - .L_24)


	//   ....[0]....
.L_24:
        /*003c*/ 	.word	0x00000080


	//   ....[1]....
        /*0040*/ 	.word	0x00000130


	//----- nvinfo : EIATTR_CBANK_PARAM_SIZE
	.align		4
.L_25:
        /*0044*/ 	.byte	0x03, 0x19
        /*0046*/ 	.short	0x0010


	//----- nvinfo : EIATTR_PARAM_CBANK
	.align		4
        /*0048*/ 	.byte	0x04, 0x0a
        /*004a*/ 	.short	(.L_27 - .L_26)
	.align		4
.L_26:
        /*004c*/ 	.word	index@(.nv.constant0._Z11set_squaresPll)
        /*0050*/ 	.short	0x0380
        /*0052*/ 	.short	0x0010


	//----- nvinfo : EIATTR_SW_WAR
	.align		4
.L_27:
        /*0054*/ 	.byte	0x04, 0x36
        /*0056*/ 	.short	(.L_29 - .L_28)
.L_28:
        /*0058*/ 	.word	0x00000008
.L_29:


//--------------------- .nv.callgraph             --------------------------
	.section	.nv.callgraph,"",@"SHT_CUDA_CALLGRAPH"
	.align	4
	.sectionentsize	8
	.align		4
        /*0000*/ 	.word	0x00000000
	.align		4
        /*0004*/ 	.word	0xffffffff
	.align		4
        /*0008*/ 	.word	0x00000000
	.align		4
        /*000c*/ 	.word	0xfffffffe
	.align		4
        /*0010*/ 	.word	0x00000000
	.align		4
        /*0014*/ 	.word	0xfffffffd
	.align		4
        /*0018*/ 	.word	0x00000000
	.align		4
        /*001c*/ 	.word	0xfffffffc


//--------------------- .text._Z6func_gv          --------------------------
	.section	.text._Z6func_gv,"ax",@progbits
	.align	128
        .global         _Z6func_gv
        .type           _Z6func_gv,@function
        .size           _Z6func_gv,(.L_x_2 - _Z6func_gv)
        .other          _Z6func_gv,@"STO_CUDA_ENTRY STV_DEFAULT"
_Z6func_gv:
.text._Z6func_gv:
[----:B------:R-:W-:Y:S01]  /*0000*/  LDC R1, c[0x0][0x37c] ;  /* 0x0000df00ff017b82 */ /* 0x000fe20000000800 */
[----:B------:R-:W-:Y:S05]  /*0010*/  EXIT ;  /* 0x000000000000794d */ /* 0x000fea0003800000 */
.L_x_0:
[----:B------:R-:W-:-:S00]  /*0020*/  BRA `(.L_x_0) ;  /* 0xfffffffc00fc7947 */ /* 0x000fc0000383ffff */
[----:B------:R-:W-:-:S00]  /*0030*/  NOP ;  /* 0x0000000000007918 */ /* 0x000fc00000000000 */
        /* <DEDUP_REMOVED lines=12> */
.L_x_2:


//--------------------- .text._Z11set_squaresPll  --------------------------
	.section	.text._Z11set_squaresPll,"ax",@progbits
	.align	128
        .global         _Z11set_squaresPll
        .type           _Z11set_squaresPll,@function
        .size           _Z11set_squaresPll,(.L_x_3 - _Z11set_squaresPll)
        .other          _Z11set_squaresPll,@"STO_CUDA_ENTRY STV_DEFAULT"
_Z11set_squaresPll:
.text._Z11set_squaresPll:
[----:B------:R-:W-:Y:S01]  /*0000*/  LDC R1, c[0x0][0x37c] ;  /* 0x0000df00ff017b82 */ /* 0x000fe20000000800 */
[----:B------:R-:W0:Y:S07]  /*0010*/  S2R R7, SR_TID.X ;  /* 0x0000000000077919 */ /* 0x000e2e0000002100 */
[----:B------:R-:W0:Y:S01]  /*0020*/  S2UR UR4, SR_CTAID.X ;  /* 0x00000000000479c3 */ /* 0x000e220000002500 */
[----:B------:R-:W1:Y:S07]  /*0030*/  LDCU.64 UR6, c[0x0][0x388] ;  /* 0x00007100ff0677ac */ /* 0x000e6e0008000a00 */
[----:B------:R-:W0:Y:S02]  /*0040*/  LDC R0, c[0x0][0x360] ;  /* 0x0000d800ff007b82 */ /* 0x000e240000000800 */
[----:B0-----:R-:W-:-:S05]  /*0050*/  IMAD R7, R0, UR4, R7 ;  /* 0x0000000400077c24 */ /* 0x001fca000f8e0207 */
[----:B-1----:R-:W-:-:S04]  /*0060*/  ISETP.GE.U32.AND P0, PT, R7, UR6, PT ;  /* 0x0000000607007c0c */ /* 0x002fc8000bf06070 */
[----:B------:R-:W-:-:S13]  /*0070*/  ISETP.GE.AND.EX P0, PT, RZ, UR7, PT, P0 ;  /* 0x00000007ff007c0c */ /* 0x000fda000bf06300 */
[----:B------:R-:W-:Y:S05]  /*0080*/  @P0 EXIT ;  /* 0x000000000000094d */ /* 0x000fea0003800000 */
[----:B------:R-:W0:Y:S01]  /*0090*/  LDCU.64 UR6, c[0x0][0x380] ;  /* 0x00007000ff0677ac */ /* 0x000e220008000a00 */
[----:B------:R-:W-:Y:S01]  /*00a0*/  VIADD R4, R7, 0x1 ;  /* 0x0000000107047836 */ /* 0x000fe20000000000 */
[----:B------:R-:W1:Y:S04]  /*00b0*/  LDCU.64 UR4, c[0x0][0x358] ;  /* 0x00006b00ff0477ac */ /* 0x000e680008000a00 */
[----:B------:R-:W-:-:S03]  /*00c0*/  SHF.R.S32.HI R5, RZ, 0x1f, R4 ;  /* 0x0000001fff057819 */ /* 0x000fc60000011404 */
[----:B------:R-:W-:-:S04]  /*00d0*/  IMAD.WIDE.U32 R2, R7, R4, R4 ;  /* 0x0000000407027225 */ /* 0x000fc800078e0004 */
[----:B------:R-:W-:Y:S01]  /*00e0*/  IMAD R5, R5, R7, RZ ;  /* 0x0000000705057224 */ /* 0x000fe200078e02ff */
[----:B0-----:R-:W-:-:S03]  /*00f0*/  LEA R6, P0, R7, UR6, 0x3 ;  /* 0x0000000607067c11 */ /* 0x001fc6000f8018ff */
[----:B------:R-:W-:Y:S01]  /*0100*/  IMAD.IADD R3, R3, 0x1, R5 ;  /* 0x0000000103037824 */ /* 0x000fe200078e0205 */
[----:B------:R-:W-:-:S05]  /*0110*/  LEA.HI.X R7, R7, UR7, RZ, 0x3, P0 ;  /* 0x0000000707077c11 */ /* 0x000fca00080f1cff */
[----:B-1----:R-:W-:Y:S01]  /*0120*/  STG.E.64 desc[UR4][R6.64], R2 ;  /* 0x0000000206007986 */ /* 0x002fe2000c101b04 */
[----:B------:R-:W-:Y:S05]  /*0130*/  EXIT ;  /* 0x000000000000794d */ /* 0x000fea0003800000 */
.L_x_1:
        /* <DEDUP_REMOVED lines=12> */
.L_x_3:


//--------------------- .nv.shared.reserved.0     --------------------------
	.section	.nv.shared.reserved.0,"aw",@nobits
	.weak		__nv_reservedSMEM_offset_0_alias
	.size		__nv_reservedSMEM_offset_0_alias, 0, 64
	.other		__nv_reservedSMEM_offset_0_alias,@"STO_CUDA_RESERVED_SHARED STV_DEFAULT"
__nv_reservedSMEM_offset_0_alias:
	.zero		0
	.zero		64


//--------------------- .nv.constant0._Z6func_gv  --------------------------
	.section	.nv.constant0._Z6func_gv,"a",@progbits
	.sectionflags	@""
	.align	4
.nv.constant0._Z6func_gv:
	.zero		896


//--------------------- .nv.constant0._Z11set_squaresPll --------------------------
	.section	.nv.constant0._Z11set_squaresPll,"a",@progbits
	.sectionflags	@""
	.align	4
.nv.constant0._Z11set_squaresPll:
	.zero		912


//--------------------- SYMBOLS --------------------------

	.type		.nv.reservedSmem.offset0,@object
	.size		.nv.reservedSmem.offset0,0x4
